//
// Generated by NVIDIA NVVM Compiler
//
// Compiler Build ID: CL-36424714
// Cuda compilation tools, release 13.0, V13.0.88
// Based on NVVM 20.0.0
//

.version 9.0
.target sm_100
.address_size 64

	// .globl	_Z4reluPKfPfmm

.visible .entry _Z4reluPKfPfmm(
	.param .u64 .ptr .align 1 _Z4reluPKfPfmm_param_0,
	.param .u64 .ptr .align 1 _Z4reluPKfPfmm_param_1,
	.param .u64 _Z4reluPKfPfmm_param_2,
	.param .u64 _Z4reluPKfPfmm_param_3
)
{
	.reg .pred 	%p<5>;
	.reg .b32 	%r<10>;
	.reg .b32 	%f<2>;
	.reg .b64 	%rd<16>;

	ld.param.u64 	%rd5, [_Z4reluPKfPfmm_param_0];
	ld.param.u64 	%rd7, [_Z4reluPKfPfmm_param_1];
	ld.param.u64 	%rd8, [_Z4reluPKfPfmm_param_2];
	ld.param.u64 	%rd6, [_Z4reluPKfPfmm_param_3];
	cvta.to.global.u64 	%rd1, %rd7;
	mov.u32 	%r1, %ctaid.y;
	mov.u32 	%r2, %ntid.y;
	mov.u32 	%r3, %tid.y;
	mad.lo.s32 	%r4, %r1, %r2, %r3;
	mov.u32 	%r5, %ctaid.x;
	mov.u32 	%r6, %ntid.x;
	mov.u32 	%r7, %tid.x;
	mad.lo.s32 	%r8, %r5, %r6, %r7;
	cvt.u64.u32 	%rd2, %r4;
	setp.le.u64 	%p1, %rd8, %rd2;
	cvt.s64.s32 	%rd3, %r8;
	setp.le.u64 	%p2, %rd6, %rd3;
	or.pred  	%p3, %p1, %p2;
	@%p3 bra 	$L__BB0_4;
	cvta.to.global.u64 	%rd9, %rd5;
	mad.lo.s64 	%rd4, %rd6, %rd2, %rd3;
	shl.b64 	%rd10, %rd4, 2;
	add.s64 	%rd11, %rd9, %rd10;
	ld.global.f32 	%f1, [%rd11];
	setp.leu.f32 	%p4, %f1, 0f00000000;
	@%p4 bra 	$L__BB0_3;
	add.s64 	%rd15, %rd1, %rd10;
	st.global.f32 	[%rd15], %f1;
	bra.uni 	$L__BB0_4;
$L__BB0_3:
	add.s64 	%rd13, %rd1, %rd10;
	mov.b32 	%r9, 0;
	st.global.u32 	[%rd13], %r9;
$L__BB0_4:
	ret;

}


// ===== COMPILED SASS (sm_100) =====

	.target	sm_100

	.elftype	@"ET_EXEC"


//--------------------- .note.nv.tkinfo           --------------------------
	.section	.note.nv.tkinfo,"",@"SHT_NOTE"
	.sectionflags	@"SHF_NOTE_NV_TKINFO"
	.tkinfo
        /*0018*/ 	.word	0x00000002
        /*0030*/ 	.string	""
        /*0030*/ 	.string	"ptxas"
        /*0030*/ 	.string	"Cuda compilation tools, release 13.0, V13.0.88"
        /*0030*/ 	.string	"Build cuda_13.0.r13.0/compiler.36424714_0"
        /*0030*/ 	.string	"-arch sm_100 -m 64 "



//--------------------- .note.nv.cuinfo           --------------------------
	.section	.note.nv.cuinfo,"",@"SHT_NOTE"
	.sectionflags	@"SHF_NOTE_NV_CUINFO"
        /*0018*/ 	.short	0x0002
        /*001a*/ 	.short	0x0064
        /*001c*/ 	.short	0x0082
	.zero		2


//--------------------- .nv.info                  --------------------------
	.section	.nv.info,"",@"SHT_CUDA_INFO"
	.align	4


	//----- nvinfo : EIATTR_REGCOUNT
	.align		4
        /*0000*/ 	.byte	0x04, 0x2f
        /*0002*/ 	.short	(.L_1 - .L_0)
	.align		4
.L_0:
        /*0004*/ 	.word	index@(_Z4reluPKfPfmm)
        /*0008*/ 	.word	0x0000000a


	//----- nvinfo : EIATTR_FRAME_SIZE
	.align		4
.L_1:
        /*000c*/ 	.byte	0x04, 0x11
        /*000e*/ 	.short	(.L_3 - .L_2)
	.align		4
.L_2:
        /*0010*/ 	.word	index@(_Z4reluPKfPfmm)
        /*0014*/ 	.word	0x00000000


	//----- nvinfo : EIATTR_MIN_STACK_SIZE
	.align		4
.L_3:
        /*0018*/ 	.byte	0x04, 0x12
        /*001a*/ 	.short	(.L_5 - .L_4)
	.align		4
.L_4:
        /*001c*/ 	.word	index@(_Z4reluPKfPfmm)
        /*0020*/ 	.word	0x00000000
.L_5:


//--------------------- .nv.compat                --------------------------
	.section	.nv.compat,"",@"SHT_CUDA_COMPAT_INFO"
	.align	4
        /*0000*/ 	.byte	0x02, 0x09, 0x00, 0x00, 0x02, 0x02, 0x01, 0x00, 0x02, 0x05, 0x05, 0x00, 0x03, 0x07, 0x01, 0x01
        /*0010*/ 	.byte	0x02, 0x03, 0x00, 0x00, 0x02, 0x06, 0x01, 0x00, 0x04, 0x0b, 0x08, 0x00, 0x09, 0x00, 0x00, 0x00
        /*0020*/ 	.byte	0x00, 0x00, 0x00, 0x00


//--------------------- .nv.info._Z4reluPKfPfmm   --------------------------
	.section	.nv.info._Z4reluPKfPfmm,"",@"SHT_CUDA_INFO"
	.sectionflags	@""
	.align	4


	//----- nvinfo : EIATTR_CUDA_API_VERSION
	.align		4
        /*0000*/ 	.byte	0x04, 0x37
        /*0002*/ 	.short	(.L_7 - .L_6)
.L_6:
        /*0004*/ 	.word	0x00000082


	//----- nvinfo : EIATTR_KPARAM_INFO
	.align		4
.L_7:
        /*0008*/ 	.byte	0x04, 0x17
        /*000a*/ 	.short	(.L_9 - .L_8)
.L_8:
        /*000c*/ 	.word	0x00000000
        /*0010*/ 	.short	0x0003
        /*0012*/ 	.short	0x0018
        /*0014*/ 	.byte	0x00, 0xf0, 0x21, 0x00


	//----- nvinfo : EIATTR_KPARAM_INFO
	.align		4
.L_9:
        /*0018*/ 	.byte	0x04, 0x17
        /*001a*/ 	.short	(.L_11 - .L_10)
.L_10:
        /*001c*/ 	.word	0x00000000
        /*0020*/ 	.short	0x0002
        /*0022*/ 	.short	0x0010
        /*0024*/ 	.byte	0x00, 0xf0, 0x21, 0x00


	//----- nvinfo : EIATTR_KPARAM_INFO
	.align		4
.L_11:
        /*0028*/ 	.byte	0x04, 0x17
        /*002a*/ 	.short	(.L_13 - .L_12)
.L_12:
        /*002c*/ 	.word	0x00000000
        /*0030*/ 	.short	0x0001
        /*0032*/ 	.short	0x0008
        /*0034*/ 	.byte	0x00, 0xf5, 0x21, 0x00


	//----- nvinfo : EIATTR_KPARAM_INFO
	.align		4
.L_13:
        /*0038*/ 	.byte	0x04, 0x17
        /*003a*/ 	.short	(.L_15 - .L_14)
.L_14:
        /*003c*/ 	.word	0x00000000
        /*0040*/ 	.short	0x0000
        /*0042*/ 	.short	0x0000
        /*0044*/ 	.byte	0x00, 0xf5, 0x21, 0x00


	//----- nvinfo : EIATTR_SPARSE_MMA_MASK
	.align		4
.L_15:
        /*0048*/ 	.byte	0x03, 0x50
        /*004a*/ 	.short	0x0000


	//----- nvinfo : EIATTR_MAXREG_COUNT
	.align		4
        /*004c*/ 	.byte	0x03, 0x1b
        /*004e*/ 	.short	0x00ff


	//----- nvinfo : EIATTR_MERCURY_ISA_VERSION
	.align		4
        /*0050*/ 	.byte	0x03, 0x5f
        /*0052*/ 	.short	0x0101


	//----- nvinfo : EIATTR_VRC_CTA_INIT_COUNT
	.align		4
        /*0054*/ 	.byte	0x02, 0x4a
	.zero		1
	.zero		1


	//----- nvinfo : EIATTR_EXIT_INSTR_OFFSETS
	.align		4
        /*0058*/ 	.byte	0x04, 0x1c
        /*005a*/ 	.short	(.L_17 - .L_16)


	//   ....[0]....
.L_16:
        /*005c*/ 	.word	0x000000f0


	//   ....[1]....
        /*0060*/ 	.word	0x000001e0


	//   ....[2]....
        /*0064*/ 	.word	0x00000230


	//----- nvinfo : EIATTR_CBANK_PARAM_SIZE
	.align		4
.L_17:
        /*0068*/ 	.byte	0x03, 0x19
        /*006a*/ 	.short	0x0020


	//----- nvinfo : EIATTR_PARAM_CBANK
	.align		4
        /*006c*/ 	.byte	0x04, 0x0a
        /*006e*/ 	.short	(.L_19 - .L_18)
	.align		4
.L_18:
        /*0070*/ 	.word	index@(.nv.constant0._Z4reluPKfPfmm)
        /*0074*/ 	.short	0x0380
        /*0076*/ 	.short	0x0020


	//----- nvinfo : EIATTR_SW_WAR
	.align		4
.L_19:
        /*0078*/ 	.byte	0x04, 0x36
        /*007a*/ 	.short	(.L_21 - .L_20)
.L_20:
        /*007c*/ 	.word	0x00000008
.L_21:


//--------------------- .nv.callgraph             --------------------------
	.section	.nv.callgraph,"",@"SHT_CUDA_CALLGRAPH"
	.align	4
	.sectionentsize	8
	.align		4
        /*0000*/ 	.word	0x00000000
	.align		4
        /*0004*/ 	.word	0xffffffff
	.align		4
        /*0008*/ 	.word	0x00000000
	.align		4
        /*000c*/ 	.word	0xfffffffe
	.align		4
        /*0010*/ 	.word	0x00000000
	.align		4
        /*0014*/ 	.word	0xfffffffd
	.align		4
        /*0018*/ 	.word	0x00000000
	.align		4
        /*001c*/ 	.word	0xfffffffc


//--------------------- .text._Z4reluPKfPfmm      --------------------------
	.section	.text._Z4reluPKfPfmm,"ax",@progbits
	.align	128
        .global         _Z4reluPKfPfmm
        .type           _Z4reluPKfPfmm,@function
        .size           _Z4reluPKfPfmm,(.L_x_1 - _Z4reluPKfPfmm)
        .other          _Z4reluPKfPfmm,@"STO_CUDA_ENTRY STV_DEFAULT"
_Z4reluPKfPfmm:
.text._Z4reluPKfPfmm:
[----:B------:R-:W-:Y:S01]  /*0000*/  LDC R1, c[0x0][0x37c] ;  /* 0x0000df00ff017b82 */ /* 0x000fe20000000800 */
[----:B------:R-:W0:Y:S07]  /*0010*/  S2R R3, SR_TID.X ;  /* 0x0000000000037919 */ /* 0x000e2e0000002100 */
[----:B------:R-:W1:Y:S01]  /*0020*/  LDC R5, c[0x0][0x364] ;  /* 0x0000d900ff057b82 */ /* 0x000e620000000800 */
[----:B------:R-:W2:Y:S01]  /*0030*/  LDCU.128 UR8, c[0x0][0x390] ;  /* 0x00007200ff0877ac */ /* 0x000ea20008000c00 */
[----:B------:R-:W1:Y:S06]  /*0040*/  S2R R0, SR_TID.Y ;  /* 0x0000000000007919 */ /* 0x000e6c0000002200 */
[----:B------:R-:W0:Y:S08]  /*0050*/  S2UR UR5, SR_CTAID.X ;  /* 0x00000000000579c3 */ /* 0x000e300000002500 */
[----:B------:R-:W0:Y:S08]  /*0060*/  LDC R2, c[0x0][0x360] ;  /* 0x0000d800ff027b82 */ /* 0x000e300000000800 */
[----:B------:R-:W1:Y:S01]  /*0070*/  S2UR UR4, SR_CTAID.Y ;  /* 0x00000000000479c3 */ /* 0x000e620000002600 */
[----:B0-----:R-:W-:-:S05]  /*0080*/  IMAD R2, R2, UR5, R3 ;  /* 0x0000000502027c24 */ /* 0x001fca000f8e0203 */
[----:B--2---:R-:W-:Y:S02]  /*0090*/  ISETP.GE.U32.AND P1, PT, R2, UR10, PT ;  /* 0x0000000a02007c0c */ /* 0x004fe4000bf26070 */
[----:B------:R-:W-:Y:S01]  /*00a0*/  SHF.R.S32.HI R3, RZ, 0x1f, R2 ;  /* 0x0000001fff037819 */ /* 0x000fe20000011402 */
[----:B-1----:R-:W-:-:S03]  /*00b0*/  IMAD R5, R5, UR4, R0 ;  /* 0x0000000405057c24 */ /* 0x002fc6000f8e0200 */
[----:B------:R-:W-:Y:S02]  /*00c0*/  ISETP.GE.U32.AND.EX P1, PT, R3, UR11, PT, P1 ;  /* 0x0000000b03007c0c */ /* 0x000fe4000bf26110 */
[----:B------:R-:W-:-:S04]  /*00d0*/  ISETP.GE.U32.AND P0, PT, R5, UR8, PT ;  /* 0x0000000805007c0c */ /* 0x000fc8000bf06070 */
[----:B------:R-:W-:-:S13]  /*00e0*/  ISETP.GE.U32.OR.EX P0, PT, RZ, UR9, P1, P0 ;  /* 0x00000009ff007c0c */ /* 0x000fda0008f06500 */
[----:B------:R-:W-:Y:S05]  /*00f0*/  @P0 EXIT ;  /* 0x000000000000094d */ /* 0x000fea0003800000 */
[----:B------:R-:W0:Y:S01]  /*0100*/  LDCU.64 UR6, c[0x0][0x380] ;  /* 0x00007000ff0677ac */ /* 0x000e220008000a00 */
[C---:B------:R-:W-:Y:S01]  /*0110*/  IMAD.WIDE.U32 R2, R5.reuse, UR10, R2 ;  /* 0x0000000a05027c25 */ /* 0x040fe2000f8e0002 */
[----:B------:R-:W1:Y:S03]  /*0120*/  LDCU.64 UR4, c[0x0][0x358] ;  /* 0x00006b00ff0477ac */ /* 0x000e660008000a00 */
[----:B------:R-:W-:Y:S02]  /*0130*/  IMAD R5, R5, UR11, R3 ;  /* 0x0000000b05057c24 */ /* 0x000fe4000f8e0203 */
[----:B------:R-:W-:-:S03]  /*0140*/  IMAD.SHL.U32 R7, R2, 0x4, RZ ;  /* 0x0000000402077824 */ /* 0x000fc600078e00ff */
[----:B------:R-:W-:Y:S02]  /*0150*/  SHF.L.U64.HI R0, R2, 0x2, R5 ;  /* 0x0000000202007819 */ /* 0x000fe40000010205 */
[----:B0-----:R-:W-:-:S04]  /*0160*/  IADD3 R2, P0, PT, R7, UR6, RZ ;  /* 0x0000000607027c10 */ /* 0x001fc8000ff1e0ff */
[----:B------:R-:W-:-:S06]  /*0170*/  IADD3.X R3, PT, PT, R0, UR7, RZ, P0, !PT ;  /* 0x0000000700037c10 */ /* 0x000fcc00087fe4ff */
[----:B-1----:R-:W2:Y:S02]  /*0180*/  LDG.E R3, desc[UR4][R2.64] ;  /* 0x0000000402037981 */ /* 0x002ea4000c1e1900 */
[----:B--2---:R-:W-:-:S13]  /*0190*/  FSETP.GT.AND P0, PT, R3, RZ, PT ;  /* 0x000000ff0300720b */ /* 0x004fda0003f04000 */
[----:B------:R-:W0:Y:S02]  /*01a0*/  @P0 LDC.64 R4, c[0x0][0x388] ;  /* 0x0000e200ff040b82 */ /* 0x000e240000000a00 */
[----:B0-----:R-:W-:-:S05]  /*01b0*/  @P0 IADD3 R4, P1, PT, R7, R4, RZ ;  /* 0x0000000407040210 */ /* 0x001fca0007f3e0ff */
[----:B------:R-:W-:-:S05]  /*01c0*/  @P0 IMAD.X R5, R0, 0x1, R5, P1 ;  /* 0x0000000100050824 */ /* 0x000fca00008e0605 */
[----:B------:R0:W-:Y:S01]  /*01d0*/  @P0 STG.E desc[UR4][R4.64], R3 ;  /* 0x0000000304000986 */ /* 0x0001e2000c101904 */
[----:B------:R-:W-:Y:S05]  /*01e0*/  @P0 EXIT ;  /* 0x000000000000094d */ /* 0x000fea0003800000 */
[----:B------:R-:W1:Y:S02]  /*01f0*/  LDCU.64 UR6, c[0x0][0x388] ;  /* 0x00007100ff0677ac */ /* 0x000e640008000a00 */
[----:B-1----:R-:W-:-:S04]  /*0200*/  IADD3 R2, P0, PT, R7, UR6, RZ ;  /* 0x0000000607027c10 */ /* 0x002fc8000ff1e0ff */
[----:B0-----:R-:W-:-:S05]  /*0210*/  IADD3.X R3, PT, PT, R0, UR7, RZ, P0, !PT ;  /* 0x0000000700037c10 */ /* 0x001fca00087fe4ff */
[----:B------:R-:W-:Y:S01]  /*0220*/  STG.E desc[UR4][R2.64], RZ ;  /* 0x000000ff02007986 */ /* 0x000fe2000c101904 */
[----:B------:R-:W-:Y:S05]  /*0230*/  EXIT ;  /* 0x000000000000794d */ /* 0x000fea0003800000 */
.L_x_0:
[----:B------:R-:W-:-:S00]  /*0240*/  BRA `(.L_x_0) ;  /* 0xfffffffc00fc7947 */ /* 0x000fc0000383ffff */
[----:B------:R-:W-:-:S00]  /*0250*/  NOP ;  /* 0x0000000000007918 */ /* 0x000fc00000000000 */
        /* <DEDUP_REMOVED lines=10> */
.L_x_1:


//--------------------- .nv.shared.reserved.0     --------------------------
	.section	.nv.shared.reserved.0,"aw",@nobits
	.weak		__nv_reservedSMEM_offset_0_alias
	.size		__nv_reservedSMEM_offset_0_alias, 0, 64
	.other		__nv_reservedSMEM_offset_0_alias,@"STO_CUDA_RESERVED_SHARED STV_DEFAULT"
__nv_reservedSMEM_offset_0_alias:
	.zero		0
	.zero		64


//--------------------- .nv.constant0._Z4reluPKfPfmm --------------------------
	.section	.nv.constant0._Z4reluPKfPfmm,"a",@progbits
	.sectionflags	@""
	.align	4
.nv.constant0._Z4reluPKfPfmm:
	.zero		928


//--------------------- SYMBOLS --------------------------

	.type		.nv.reservedSmem.offset0,@object
	.size		.nv.reservedSmem.offset0,0x4
